//
// Generated by NVIDIA NVVM Compiler
//
// Compiler Build ID: CL-36424714
// Cuda compilation tools, release 13.0, V13.0.88
// Based on NVVM 20.0.0
//

.version 9.0
.target sm_100
.address_size 64

	// .globl	_Z10cuda_hellov
.extern .func  (.param .b32 func_retval0) vprintf
(
	.param .b64 vprintf_param_0,
	.param .b64 vprintf_param_1
)
;
.global .align 1 .b8 $str[23] = {72, 101, 108, 108, 111, 32, 119, 111, 114, 108, 100, 32, 102, 114, 111, 109, 32, 99, 117, 100, 97, 10};

.visible .entry _Z10cuda_hellov()
{
	.reg .b32 	%r<3>;
	.reg .b64 	%rd<3>;

	mov.u64 	%rd1, $str;
	cvta.global.u64 	%rd2, %rd1;
	{ // callseq 0, 0
	.param .b64 param0;
	st.param.b64 	[param0], %rd2;
	.param .b64 param1;
	st.param.b64 	[param1], 0;
	.param .b32 retval0;
	call.uni (retval0), 
	vprintf, 
	(
	param0, 
	param1
	);
	ld.param.b32 	%r1, [retval0];
	} // callseq 0
	ret;

}


// ===== COMPILED SASS (sm_100) =====

	.target	sm_100

	.elftype	@"ET_EXEC"


//--------------------- .note.nv.tkinfo           --------------------------
	.section	.note.nv.tkinfo,"",@"SHT_NOTE"
	.sectionflags	@"SHF_NOTE_NV_TKINFO"
	.tkinfo
        /*0018*/ 	.word	0x00000002
        /*0030*/ 	.string	""
        /*0030*/ 	.string	"ptxas"
        /*0030*/ 	.string	"Cuda compilation tools, release 13.0, V13.0.88"
        /*0030*/ 	.string	"Build cuda_13.0.r13.0/compiler.36424714_0"
        /*0030*/ 	.string	"-arch sm_100 -m 64 "



//--------------------- .note.nv.cuinfo           --------------------------
	.section	.note.nv.cuinfo,"",@"SHT_NOTE"
	.sectionflags	@"SHF_NOTE_NV_CUINFO"
        /*0018*/ 	.short	0x0002
        /*001a*/ 	.short	0x0064
        /*001c*/ 	.short	0x0082
	.zero		2


//--------------------- .nv.info                  --------------------------
	.section	.nv.info,"",@"SHT_CUDA_INFO"
	.align	4


	//----- nvinfo : EIATTR_REGCOUNT
	.align		4
        /*0000*/ 	.byte	0x04, 0x2f
        /*0002*/ 	.short	(.L_2 - .L_1)
	.align		4
.L_1:
        /*0004*/ 	.word	index@(_Z10cuda_hellov)
        /*0008*/ 	.word	0x00000018


	//----- nvinfo : EIATTR_FRAME_SIZE
	.align		4
.L_2:
        /*000c*/ 	.byte	0x04, 0x11
        /*000e*/ 	.short	(.L_4 - .L_3)
	.align		4
.L_3:
        /*0010*/ 	.word	index@(_Z10cuda_hellov)
        /*0014*/ 	.word	0x00000000


	//----- nvinfo : EIATTR_MIN_STACK_SIZE
	.align		4
.L_4:
        /*0018*/ 	.byte	0x04, 0x12
        /*001a*/ 	.short	(.L_6 - .L_5)
	.align		4
.L_5:
        /*001c*/ 	.word	index@(_Z10cuda_hellov)
        /*0020*/ 	.word	0x00000000
.L_6:


//--------------------- .nv.compat                --------------------------
	.section	.nv.compat,"",@"SHT_CUDA_COMPAT_INFO"
	.align	4
        /*0000*/ 	.byte	0x02, 0x09, 0x00, 0x00, 0x02, 0x02, 0x01, 0x00, 0x02, 0x05, 0x05, 0x00, 0x03, 0x07, 0x01, 0x01
        /*0010*/ 	.byte	0x02, 0x03, 0x00, 0x00, 0x02, 0x06, 0x01, 0x00, 0x04, 0x0b, 0x08, 0x00, 0x09, 0x00, 0x00, 0x00
        /*0020*/ 	.byte	0x00, 0x00, 0x00, 0x00


//--------------------- .nv.info._Z10cuda_hellov  --------------------------
	.section	.nv.info._Z10cuda_hellov,"",@"SHT_CUDA_INFO"
	.sectionflags	@""
	.align	4


	//----- nvinfo : EIATTR_CUDA_API_VERSION
	.align		4
        /*0000*/ 	.byte	0x04, 0x37
        /*0002*/ 	.short	(.L_8 - .L_7)
.L_7:
        /*0004*/ 	.word	0x00000082


	//----- nvinfo : EIATTR_SPARSE_MMA_MASK
	.align		4
.L_8:
        /*0008*/ 	.byte	0x03, 0x50
        /*000a*/ 	.short	0x0000


	//----- nvinfo : EIATTR_MAXREG_COUNT
	.align		4
        /*000c*/ 	.byte	0x03, 0x1b
        /*000e*/ 	.short	0x00ff


	//----- nvinfo : EIATTR_EXTERNS
	.align		4
        /*0010*/ 	.byte	0x04, 0x0f
        /*0012*/ 	.short	(.L_10 - .L_9)


	//   ....[0]....
	.align		4
.L_9:
        /*0014*/ 	.word	index@(vprintf)


	//----- nvinfo : EIATTR_MERCURY_ISA_VERSION
	.align		4
.L_10:
        /*0018*/ 	.byte	0x03, 0x5f
        /*001a*/ 	.short	0x0101


	//----- nvinfo : EIATTR_VRC_CTA_INIT_COUNT
	.align		4
        /*001c*/ 	.byte	0x02, 0x4a
	.zero		1
	.zero		1


	//----- nvinfo : EIATTR_SYSCALL_OFFSETS
	.align		4
        /*0020*/ 	.byte	0x04, 0x46
        /*0022*/ 	.short	(.L_12 - .L_11)


	//   ....[0]....
.L_11:
        /*0024*/ 	.word	0x00000080


	//----- nvinfo : EIATTR_EXIT_INSTR_OFFSETS
	.align		4
.L_12:
        /*0028*/ 	.byte	0x04, 0x1c
        /*002a*/ 	.short	(.L_14 - .L_13)


	//   ....[0]....
.L_13:
        /*002c*/ 	.word	0x00000090


	//----- nvinfo : EIATTR_SW_WAR
	.align		4
.L_14:
        /*0030*/ 	.byte	0x04, 0x36
        /*0032*/ 	.short	(.L_16 - .L_15)
.L_15:
        /*0034*/ 	.word	0x00000008
.L_16:


//--------------------- .nv.callgraph             --------------------------
	.section	.nv.callgraph,"",@"SHT_CUDA_CALLGRAPH"
	.align	4
	.sectionentsize	8
	.align		4
        /*0000*/ 	.word	0x00000000
	.align		4
        /*0004*/ 	.word	0xffffffff
	.align		4
        /*0008*/ 	.word	index@(_Z10cuda_hellov)
	.align		4
        /*000c*/ 	.word	index@(vprintf)
	.align		4
        /*0010*/ 	.word	0x00000000
	.align		4
        /*0014*/ 	.word	0xfffffffe
	.align		4
        /*0018*/ 	.word	0x00000000
	.align		4
        /*001c*/ 	.word	0xfffffffd
	.align		4
        /*0020*/ 	.word	0x00000000
	.align		4
        /*0024*/ 	.word	0xfffffffc


//--------------------- .nv.constant4             --------------------------
	.section	.nv.constant4,"a",@progbits
	.align	8
	.align		8
.nv.constant4:
        /*0000*/ 	.dword	vprintf
	.align		8
        /*0008*/ 	.dword	$str


//--------------------- .text._Z10cuda_hellov     --------------------------
	.section	.text._Z10cuda_hellov,"ax",@progbits
	.align	128
        .global         _Z10cuda_hellov
        .type           _Z10cuda_hellov,@function
        .size           _Z10cuda_hellov,(.L_x_2 - _Z10cuda_hellov)
        .other          _Z10cuda_hellov,@"STO_CUDA_ENTRY STV_DEFAULT"
_Z10cuda_hellov:
.text._Z10cuda_hellov:
[----:B------:R-:W0:Y:S01]  /*0000*/  LDC R1, c[0x0][0x37c] ;  /* 0x0000df00ff017b82 */ /* 0x000e220000000800 */
[----:B------:R-:W-:Y:S01]  /*0010*/  MOV R0, 0x0 ;  /* 0x0000000000007802 */ /* 0x000fe20000000f00 */
[----:B------:R-:W1:Y:S01]  /*0020*/  LDCU.64 UR4, c[0x4][0x8] ;  /* 0x01000100ff0477ac */ /* 0x000e620008000a00 */
[----:B------:R-:W-:-:S05]  /*0030*/  CS2R R6, SRZ ;  /* 0x0000000000067805 */ /* 0x000fca000001ff00 */
[----:B------:R2:W3:Y:S01]  /*0040*/  LDC.64 R2, c[0x4][R0] ;  /* 0x0100000000027b82 */ /* 0x0004e20000000a00 */
[----:B-1----:R-:W-:Y:S02]  /*0050*/  IMAD.U32 R4, RZ, RZ, UR4 ;  /* 0x00000004ff047e24 */ /* 0x002fe4000f8e00ff */
[----:B--2---:R-:W-:-:S07]  /*0060*/  IMAD.U32 R5, RZ, RZ, UR5 ;  /* 0x00000005ff057e24 */ /* 0x004fce000f8e00ff */
[----:B------:R-:W-:-:S07]  /*0070*/  LEPC R20, `(.L_x_0) ;  /* 0x000000001014794e */ /* 0x000fce0000000000 */
[----:B0--3--:R-:W-:Y:S05]  /*0080*/  CALL.ABS.NOINC R2 ;  /* 0x0000000002007343 */ /* 0x009fea0003c00000 */
.L_x_0:
[----:B------:R-:W-:Y:S05]  /*0090*/  EXIT ;  /* 0x000000000000794d */ /* 0x000fea0003800000 */
.L_x_1:
[----:B------:R-:W-:-:S00]  /*00a0*/  BRA `(.L_x_1) ;  /* 0xfffffffc00fc7947 */ /* 0x000fc0000383ffff */
[----:B------:R-:W-:-:S00]  /*00b0*/  NOP ;  /* 0x0000000000007918 */ /* 0x000fc00000000000 */
        /* <DEDUP_REMOVED lines=12> */
.L_x_2:


//--------------------- .nv.global.init           --------------------------
	.section	.nv.global.init,"aw",@progbits
.nv.global.init:
	.type		$str,@object
	.size		$str,(.L_0 - $str)
$str:
        /*0000*/ 	.byte	0x48, 0x65, 0x6c, 0x6c, 0x6f, 0x20, 0x77, 0x6f, 0x72, 0x6c, 0x64, 0x20, 0x66, 0x72, 0x6f, 0x6d
        /*0010*/ 	.byte	0x20, 0x63, 0x75, 0x64, 0x61, 0x0a, 0x00
.L_0:


//--------------------- .nv.shared.reserved.0     --------------------------
	.section	.nv.shared.reserved.0,"aw",@nobits
	.weak		__nv_reservedSMEM_offset_0_alias
	.size		__nv_reservedSMEM_offset_0_alias, 0, 64
	.other		__nv_reservedSMEM_offset_0_alias,@"STO_CUDA_RESERVED_SHARED STV_DEFAULT"
__nv_reservedSMEM_offset_0_alias:
	.zero		0
	.zero		64


//--------------------- .nv.constant0._Z10cuda_hellov --------------------------
	.section	.nv.constant0._Z10cuda_hellov,"a",@progbits
	.sectionflags	@""
	.align	4
.nv.constant0._Z10cuda_hellov:
	.zero		896


//--------------------- SYMBOLS --------------------------

	.type		.nv.reservedSmem.offset0,@object
	.size		.nv.reservedSmem.offset0,0x4
	.type		vprintf,@function
